	.headerflags	@"EF_CUDA_TEXMODE_UNIFIED EF_CUDA_64BIT_ADDRESS EF_CUDA_ACCELERATORS EF_CUDA_SM90 EF_CUDA_VIRTUAL_SM(EF_CUDA_SM90)"
	.elftype	@"ET_EXEC"


//--------------------- .nv.info                  --------------------------
	.section	.nv.info,"",@"SHT_CUDA_INFO"
	.align	4


	//----- nvinfo : EIATTR_REGCOUNT
	.align		4
        /*0000*/ 	.byte	0x04, 0x2f
        /*0002*/ 	.short	(.L_3 - .L_2)
	.align		4
.L_2:
        /*0004*/ 	.word	index@(triton_per_fused__weight_norm_interface_4)
        /*0008*/ 	.word	0x00000014


	//----- nvinfo : EIATTR_MIN_STACK_SIZE
	.align		4
.L_3:
        /*000c*/ 	.byte	0x04, 0x12
        /*000e*/ 	.short	(.L_5 - .L_4)
	.align		4
.L_4:
        /*0010*/ 	.word	index@(triton_per_fused__weight_norm_interface_4)
        /*0014*/ 	.word	0x00000000


	//----- nvinfo : EIATTR_FRAME_SIZE
	.align		4
.L_5:
        /*0018*/ 	.byte	0x04, 0x11
        /*001a*/ 	.short	(.L_7 - .L_6)
	.align		4
.L_6:
        /*001c*/ 	.word	index@(triton_per_fused__weight_norm_interface_4)
        /*0020*/ 	.word	0x00000000


	//----- nvinfo : EIATTR_MIN_STACK_SIZE
	.align		4
.L_7:
        /*0024*/ 	.byte	0x04, 0x12
        /*0026*/ 	.short	(.L_9 - .L_8)
	.align		4
.L_8:
        /*0028*/ 	.word	index@(triton_per_fused__weight_norm_interface_4)
        /*002c*/ 	.word	0x00000000
.L_9:


//--------------------- .nv.info.triton_per_fused__weight_norm_interface_4 --------------------------
	.section	.nv.info.triton_per_fused__weight_norm_interface_4,"",@"SHT_CUDA_INFO"
	.sectionflags	@""
	.align	4


	//----- nvinfo : EIATTR_CUDA_API_VERSION
	.align		4
        /*0000*/ 	.byte	0x04, 0x37
        /*0002*/ 	.short	(.L_11 - .L_10)
.L_10:
        /*0004*/ 	.word	0x0000007c


	//----- nvinfo : EIATTR_KPARAM_INFO
	.align		4
.L_11:
        /*0008*/ 	.byte	0x04, 0x17
        /*000a*/ 	.short	(.L_13 - .L_12)
.L_12:
        /*000c*/ 	.word	0x00000000
        /*0010*/ 	.short	0x0005
        /*0012*/ 	.short	0x0024
        /*0014*/ 	.byte	0x00, 0xf0, 0x11, 0x00


	//----- nvinfo : EIATTR_KPARAM_INFO
	.align		4
.L_13:
        /*0018*/ 	.byte	0x04, 0x17
        /*001a*/ 	.short	(.L_15 - .L_14)
.L_14:
        /*001c*/ 	.word	0x00000000
        /*0020*/ 	.short	0x0004
        /*0022*/ 	.short	0x0020
        /*0024*/ 	.byte	0x00, 0xf0, 0x11, 0x00


	//----- nvinfo : EIATTR_KPARAM_INFO
	.align		4
.L_15:
        /*0028*/ 	.byte	0x04, 0x17
        /*002a*/ 	.short	(.L_17 - .L_16)
.L_16:
        /*002c*/ 	.word	0x00000000
        /*0030*/ 	.short	0x0003
        /*0032*/ 	.short	0x0018
        /*0034*/ 	.byte	0x00, 0xf4, 0x21, 0x00


	//----- nvinfo : EIATTR_KPARAM_INFO
	.align		4
.L_17:
        /*0038*/ 	.byte	0x04, 0x17
        /*003a*/ 	.short	(.L_19 - .L_18)
.L_18:
        /*003c*/ 	.word	0x00000000
        /*0040*/ 	.short	0x0002
        /*0042*/ 	.short	0x0010
        /*0044*/ 	.byte	0x00, 0xf4, 0x21, 0x00


	//----- nvinfo : EIATTR_KPARAM_INFO
	.align		4
.L_19:
        /*0048*/ 	.byte	0x04, 0x17
        /*004a*/ 	.short	(.L_21 - .L_20)
.L_20:
        /*004c*/ 	.word	0x00000000
        /*0050*/ 	.short	0x0001
        /*0052*/ 	.short	0x0008
        /*0054*/ 	.byte	0x00, 0xf4, 0x21, 0x00


	//----- nvinfo : EIATTR_KPARAM_INFO
	.align		4
.L_21:
        /*0058*/ 	.byte	0x04, 0x17
        /*005a*/ 	.short	(.L_23 - .L_22)
.L_22:
        /*005c*/ 	.word	0x00000000
        /*0060*/ 	.short	0x0000
        /*0062*/ 	.short	0x0000
        /*0064*/ 	.byte	0x00, 0xf4, 0x21, 0x00


	//----- nvinfo : EIATTR_SPARSE_MMA_MASK
	.align		4
.L_23:
        /*0068*/ 	.byte	0x03, 0x50
        /*006a*/ 	.short	0x0000


	//----- nvinfo : EIATTR_MAXREG_COUNT
	.align		4
        /*006c*/ 	.byte	0x03, 0x1b
        /*006e*/ 	.short	0x00ff


	//----- nvinfo : EIATTR_COOP_GROUP_MASK_REGIDS
	.align		4
        /*0070*/ 	.byte	0x04, 0x29
        /*0072*/ 	.short	(.L_25 - .L_24)


	//   ....[0]....
.L_24:
        /*0074*/ 	.word	0xffffffff


	//   ....[1]....
        /*0078*/ 	.word	0xffffffff


	//   ....[2]....
        /*007c*/ 	.word	0xffffffff


	//----- nvinfo : EIATTR_COOP_GROUP_INSTR_OFFSETS
	.align		4
.L_25:
        /*0080*/ 	.byte	0x04, 0x28
        /*0082*/ 	.short	(.L_27 - .L_26)


	//   ....[0]....
.L_26:
        /*0084*/ 	.word	0x00000230


	//   ....[1]....
        /*0088*/ 	.word	0x00000250


	//   ....[2]....
        /*008c*/ 	.word	0x00000270


	//----- nvinfo : EIATTR_EXIT_INSTR_OFFSETS
	.align		4
.L_27:
        /*0090*/ 	.byte	0x04, 0x1c
        /*0092*/ 	.short	(.L_29 - .L_28)


	//   ....[0]....
.L_28:
        /*0094*/ 	.word	0x00000440


	//   ....[1]....
        /*0098*/ 	.word	0x00000460


	//----- nvinfo : EIATTR_REQNTID
	.align		4
.L_29:
        /*009c*/ 	.byte	0x04, 0x10
        /*009e*/ 	.short	(.L_31 - .L_30)
.L_30:
        /*00a0*/ 	.word	0x00000100
        /*00a4*/ 	.word	0x00000001
        /*00a8*/ 	.word	0x00000001


	//----- nvinfo : EIATTR_CBANK_PARAM_SIZE
	.align		4
.L_31:
        /*00ac*/ 	.byte	0x03, 0x19
        /*00ae*/ 	.short	0x0028


	//----- nvinfo : EIATTR_PARAM_CBANK
	.align		4
        /*00b0*/ 	.byte	0x04, 0x0a
        /*00b2*/ 	.short	(.L_33 - .L_32)
	.align		4
.L_32:
        /*00b4*/ 	.word	index@(.nv.constant0.triton_per_fused__weight_norm_interface_4)
        /*00b8*/ 	.short	0x0210
        /*00ba*/ 	.short	0x0028


	//----- nvinfo : EIATTR_SW_WAR
	.align		4
.L_33:
        /*00bc*/ 	.byte	0x04, 0x36
        /*00be*/ 	.short	(.L_35 - .L_34)
.L_34:
        /*00c0*/ 	.word	0x00000008
.L_35:


//--------------------- .nv.callgraph             --------------------------
	.section	.nv.callgraph,"",@"SHT_CUDA_CALLGRAPH"
	.align	4
	.sectionentsize	8
	.align		4
        /*0000*/ 	.word	0x00000000
	.align		4
        /*0004*/ 	.word	0xffffffff
	.align		4
        /*0008*/ 	.word	0x00000000
	.align		4
        /*000c*/ 	.word	0xfffffffe
	.align		4
        /*0010*/ 	.word	0x00000000
	.align		4
        /*0014*/ 	.word	0xfffffffd
	.align		4
        /*0018*/ 	.word	0x00000000
	.align		4
        /*001c*/ 	.word	0xfffffffc


//--------------------- .nv.constant4             --------------------------
	.section	.nv.constant4,"a",@progbits
	.align	8
	.align		8
.nv.constant4:
        /*0000*/ 	.dword	_$_str
	.align		8
        /*0008*/ 	.dword	_$_str_$_2


//--------------------- .text.triton_per_fused__weight_norm_interface_4 --------------------------
	.section	.text.triton_per_fused__weight_norm_interface_4,"ax",@progbits
	.sectionflags	@"SHF_BARRIERS=1"
	.align	128
        .global         triton_per_fused__weight_norm_interface_4
        .type           triton_per_fused__weight_norm_interface_4,@function
        .size           triton_per_fused__weight_norm_interface_4,(.L_x_1 - triton_per_fused__weight_norm_interface_4)
        .other          triton_per_fused__weight_norm_interface_4,@"STO_CUDA_ENTRY STV_DEFAULT"
triton_per_fused__weight_norm_interface_4:
.text.triton_per_fused__weight_norm_interface_4:
[----:B------:R-:W0:Y:S02]  /*0000*/  LDC R1, c[0x0][0x28] ;  /* 0x00000a00ff017b82 */ /* 0x000e240000000800 */
[----:B------:R-:W1:Y:S01]  /*0010*/  S2R R3, SR_TID.X ;  /* 0x0000000000037919 */ /* 0x000e620000002100 */
[----:B------:R-:W2:Y:S01]  /*0020*/  LDC.64 R10, c[0x0][0x218] ;  /* 0x00008600ff0a7b82 */ /* 0x000ea20000000a00 */
[----:B------:R-:W-:Y:S02]  /*0030*/  CS2R R4, SRZ ;  /* 0x0000000000047805 */ /* 0x000fe4000001ff00 */
[----:B------:R-:W-:Y:S01]  /*0040*/  CS2R R6, SRZ ;  /* 0x0000000000067805 */ /* 0x000fe2000001ff00 */
[----:B------:R-:W3:Y:S01]  /*0050*/  S2R R0, SR_CTAID.X ;  /* 0x0000000000007919 */ /* 0x000ee20000002500 */
[----:B------:R-:W-:-:S03]  /*0060*/  ULDC.64 UR6, c[0x0][0x208] ;  /* 0x0000820000067ab9 */ /* 0x000fc60000000a00 */
[----:B------:R-:W4:Y:S01]  /*0070*/  LDC.64 R12, c[0x0][0x220] ;  /* 0x00008800ff0c7b82 */ /* 0x000f220000000a00 */
[----:B-1----:R-:W-:Y:S01]  /*0080*/  SHF.R.U32.HI R9, RZ, 0x3, R3 ;  /* 0x00000003ff097819 */ /* 0x002fe20000011603 */
[----:B------:R-:W-:Y:S02]  /*0090*/  IMAD.SHL.U32 R2, R3, 0x4, RZ ;  /* 0x0000000403027824 */ /* 0x000fe400078e00ff */
[----:B---3--:R-:W-:Y:S01]  /*00a0*/  IMAD.SHL.U32 R0, R0, 0x20, RZ ;  /* 0x0000002000007824 */ /* 0x008fe200078e00ff */
[----:B------:R-:W-:Y:S02]  /*00b0*/  SGXT.U32 R9, R9, 0x5 ;  /* 0x000000050909781a */ /* 0x000fe40000000000 */
[----:B------:R-:W-:Y:S02]  /*00c0*/  LOP3.LUT R2, R2, 0x1c, RZ, 0xc0, !PT ;  /* 0x0000001c02027812 */ /* 0x000fe400078ec0ff */
[----:B------:R-:W-:-:S04]  /*00d0*/  LOP3.LUT R15, R0, R9, RZ, 0xfc, !PT ;  /* 0x00000009000f7212 */ /* 0x000fc800078efcff */
[C---:B------:R-:W-:Y:S02]  /*00e0*/  ISETP.GE.AND P1, PT, R15.reuse, 0x20, PT ;  /* 0x000000200f00780c */ /* 0x040fe40003f26270 */
[----:B------:R-:W-:-:S05]  /*00f0*/  LEA R2, R15, R2, 0x5 ;  /* 0x000000020f027211 */ /* 0x000fca00078e28ff */
[----:B--2---:R-:W-:-:S06]  /*0100*/  IMAD.WIDE R10, R2, 0x4, R10 ;  /* 0x00000004020a7825 */ /* 0x004fcc00078e020a */
[----:B------:R-:W2:Y:S01]  /*0110*/  @!P1 LDG.E.128 R4, desc[UR6][R10.64] ;  /* 0x000000060a049981 */ /* 0x000ea2000c1e1d00 */
[----:B------:R-:W-:Y:S01]  /*0120*/  HFMA2.MMA R8, -RZ, RZ, 0, 0 ;  /* 0x00000000ff087435 */ /* 0x000fe200000001ff */
[----:B----4-:R-:W-:-:S09]  /*0130*/  IMAD.WIDE R12, R15, 0x4, R12 ;  /* 0x000000040f0c7825 */ /* 0x010fd200078e020c */
[----:B------:R1:W3:Y:S01]  /*0140*/  @!P1 LDG.E.EL R8, desc[UR6][R12.64] ;  /* 0x000000060c089981 */ /* 0x0002e2000c2e1900 */
[----:B------:R-:W4:Y:S01]  /*0150*/  S2UR UR5, SR_CgaCtaId ;  /* 0x00000000000579c3 */ /* 0x000f220000008800 */
[----:B------:R-:W-:Y:S01]  /*0160*/  UMOV UR4, 0x400 ;  /* 0x0000040000047882 */ /* 0x000fe20000000000 */
[----:B------:R-:W-:Y:S01]  /*0170*/  LOP3.LUT P0, RZ, R3, 0xe0, RZ, 0xc0, !PT ;  /* 0x000000e003ff7812 */ /* 0x000fe2000780c0ff */
[----:B----4-:R-:W-:-:S06]  /*0180*/  UPRMT UR4, UR5, 0x654, UR4 ;  /* 0x0000065405047896 */ /* 0x010fcc0008000004 */
[----:B------:R-:W-:Y:S02]  /*0190*/  LEA R9, R9, UR4, 0x2 ;  /* 0x0000000409097c11 */ /* 0x000fe4000f8e10ff */
[----:B--2---:R-:W-:Y:S02]  /*01a0*/  SEL R5, R5, RZ, !P1 ;  /* 0x000000ff05057207 */ /* 0x004fe40004800000 */
[----:B------:R-:W-:Y:S02]  /*01b0*/  SEL R4, R4, RZ, !P1 ;  /* 0x000000ff04047207 */ /* 0x000fe40004800000 */
[----:B------:R-:W-:Y:S01]  /*01c0*/  SEL R6, R6, RZ, !P1 ;  /* 0x000000ff06067207 */ /* 0x000fe20004800000 */
[----:B------:R-:W-:Y:S01]  /*01d0*/  FMUL R15, R5, R5 ;  /* 0x00000005050f7220 */ /* 0x000fe20000400000 */
[----:B------:R-:W-:-:S03]  /*01e0*/  SEL R7, R7, RZ, !P1 ;  /* 0x000000ff07077207 */ /* 0x000fc60004800000 */
[----:B------:R-:W-:-:S04]  /*01f0*/  FFMA R15, R4, R4, R15 ;  /* 0x00000004040f7223 */ /* 0x000fc8000000000f */
[----:B------:R-:W-:-:S04]  /*0200*/  FFMA R10, R6, R6, R15 ;  /* 0x00000006060a7223 */ /* 0x000fc8000000000f */
[----:B------:R-:W-:-:S05]  /*0210*/  FFMA R10, R7, R7, R10 ;  /* 0x00000007070a7223 */ /* 0x000fca000000000a */
[----:B------:R-:W-:-:S05]  /*0220*/  FSEL R11, R10, RZ, !P1 ;  /* 0x000000ff0a0b7208 */ /* 0x000fca0004800000 */
[----:B------:R-:W1:Y:S02]  /*0230*/  SHFL.BFLY PT, R10, R11, 0x4, 0x1f ;  /* 0x0c801f000b0a7f89 */ /* 0x000e6400000e0000 */
[----:B-1----:R-:W-:-:S05]  /*0240*/  FADD R12, R11, R10 ;  /* 0x0000000a0b0c7221 */ /* 0x002fca0000000000 */
[----:B------:R-:W1:Y:S02]  /*0250*/  SHFL.BFLY PT, R13, R12, 0x2, 0x1f ;  /* 0x0c401f000c0d7f89 */ /* 0x000e6400000e0000 */
[----:B-1----:R-:W-:-:S05]  /*0260*/  FADD R13, R12, R13 ;  /* 0x0000000d0c0d7221 */ /* 0x002fca0000000000 */
[----:B------:R-:W1:Y:S02]  /*0270*/  SHFL.BFLY PT, R10, R13, 0x1, 0x1f ;  /* 0x0c201f000d0a7f89 */ /* 0x000e6400000e0000 */
[----:B-1----:R-:W-:Y:S01]  /*0280*/  FADD R14, R13, R10 ;  /* 0x0000000a0d0e7221 */ /* 0x002fe20000000000 */
[----:B------:R-:W-:Y:S01]  /*0290*/  LOP3.LUT R10, R3, 0x1f, RZ, 0xc0, !PT ;  /* 0x0000001f030a7812 */ /* 0x000fe200078ec0ff */
[----:B------:R-:W1:Y:S02]  /*02a0*/  LDC.64 R12, c[0x0][0x210] ;  /* 0x00008400ff0c7b82 */ /* 0x000e640000000a00 */
[----:B------:R-:W2:Y:S01]  /*02b0*/  MUFU.SQRT R16, R14 ;  /* 0x0000000e00107308 */ /* 0x000ea20000002000 */
[----:B------:R4:W-:Y:S01]  /*02c0*/  STS [R9], R14 ;  /* 0x0000000e09007388 */ /* 0x0009e20000000800 */
[----:B------:R-:W-:-:S04]  /*02d0*/  LEA R15, R10, UR4, 0x2 ;  /* 0x000000040a0f7c11 */ /* 0x000fc8000f8e10ff */
[----:B------:R-:W-:Y:S08]  /*02e0*/  BAR.SYNC.DEFER_BLOCKING 0x0 ;  /* 0x0000000000007b1d */ /* 0x000ff00000010000 */
[----:B------:R-:W5:Y:S01]  /*02f0*/  LDC.64 R10, c[0x0][0x228] ;  /* 0x00008a00ff0a7b82 */ /* 0x000f620000000a00 */
[----:B----4-:R-:W-:Y:S02]  /*0300*/  LOP3.LUT R9, R0, 0x1f, R3, 0xf8, !PT ;  /* 0x0000001f00097812 */ /* 0x010fe400078ef803 */
[----:B--2---:R-:W-:-:S02]  /*0310*/  FSETP.GT.AND P2, PT, R16, 8.50705917302346158658e+37, PT ;  /* 0x7e8000001000780b */ /* 0x004fc40003f44000 */
[----:B------:R-:W-:Y:S02]  /*0320*/  FSETP.GEU.AND P3, PT, R16, 1.175494350822287508e-38, PT ;  /* 0x008000001000780b */ /* 0x000fe40003f6e000 */
[C---:B------:R-:W-:Y:S01]  /*0330*/  ISETP.LT.AND P0, PT, R9.reuse, 0x20, !P0 ;  /* 0x000000200900780c */ /* 0x040fe20004701270 */
[----:B-1----:R-:W-:-:S08]  /*0340*/  IMAD.WIDE R12, R9, 0x4, R12 ;  /* 0x00000004090c7825 */ /* 0x002fd000078e020c */
[----:B------:R-:W-:Y:S01]  /*0350*/  @P2 FMUL R16, R16, 0.25 ;  /* 0x3e80000010102820 */ /* 0x000fe20000400000 */
[----:B------:R-:W1:Y:S01]  /*0360*/  LDS R15, [R15] ;  /* 0x000000000f0f7984 */ /* 0x000e620000000800 */
[----:B---3--:R-:W-:Y:S02]  /*0370*/  @P2 FMUL R8, R8, 0.25 ;  /* 0x3e80000008082820 */ /* 0x008fe40000400000 */
[----:B------:R-:W-:Y:S02]  /*0380*/  @!P3 FMUL R16, R16, 16777216 ;  /* 0x4b8000001010b820 */ /* 0x000fe40000400000 */
[----:B------:R-:W-:Y:S01]  /*0390*/  @!P3 FMUL R8, R8, 16777216 ;  /* 0x4b8000000808b820 */ /* 0x000fe20000400000 */
[----:B-----5:R-:W-:Y:S01]  /*03a0*/  IMAD.WIDE R10, R2, 0x4, R10 ;  /* 0x00000004020a7825 */ /* 0x020fe200078e020a */
[----:B------:R-:W2:Y:S03]  /*03b0*/  MUFU.RCP R17, R16 ;  /* 0x0000001000117308 */ /* 0x000ea60000001000 */
[----:B--2---:R-:W-:-:S04]  /*03c0*/  FMUL R17, R17, R8 ;  /* 0x0000000811117220 */ /* 0x004fc80000400000 */
[-C--:B------:R-:W-:Y:S01]  /*03d0*/  FMUL R4, R4, R17.reuse ;  /* 0x0000001104047220 */ /* 0x080fe20000400000 */
[-C--:B------:R-:W-:Y:S01]  /*03e0*/  FMUL R5, R5, R17.reuse ;  /* 0x0000001105057220 */ /* 0x080fe20000400000 */
[-C--:B------:R-:W-:Y:S01]  /*03f0*/  FMUL R6, R6, R17.reuse ;  /* 0x0000001106067220 */ /* 0x080fe20000400000 */
[----:B------:R-:W-:Y:S01]  /*0400*/  FMUL R7, R7, R17 ;  /* 0x0000001107077220 */ /* 0x000fe20000400000 */
[----:B-1----:R-:W1:Y:S01]  /*0410*/  MUFU.SQRT R3, R15 ;  /* 0x0000000f00037308 */ /* 0x002e620000002000 */
[----:B------:R-:W-:Y:S06]  /*0420*/  BAR.SYNC.DEFER_BLOCKING 0x0 ;  /* 0x0000000000007b1d */ /* 0x000fec0000010000 */
[----:B-1----:R1:W-:Y:S01]  /*0430*/  @P0 STG.E desc[UR6][R12.64], R3 ;  /* 0x000000030c000986 */ /* 0x0023e2000c101906 */
[----:B------:R-:W-:Y:S05]  /*0440*/  @P1 EXIT ;  /* 0x000000000000194d */ /* 0x000fea0003800000 */
[----:B------:R-:W-:Y:S01]  /*0450*/  STG.E.128 desc[UR6][R10.64], R4 ;  /* 0x000000040a007986 */ /* 0x000fe2000c101d06 */
[----:B------:R-:W-:Y:S05]  /*0460*/  EXIT ;  /* 0x000000000000794d */ /* 0x000fea0003800000 */
.L_x_0:
[----:B------:R-:W-:-:S00]  /*0470*/  BRA `(.L_x_0) ;  /* 0xfffffffc00fc7947 */ /* 0x000fc0000383ffff */
[----:B------:R-:W-:-:S00]  /*0480*/  NOP ;  /* 0x0000000000007918 */ /* 0x000fc00000000000 */
[----:B------:R-:W-:-:S00]  /*0490*/  NOP ;  /* 0x0000000000007918 */ /* 0x000fc00000000000 */
[----:B------:R-:W-:-:S00]  /*04a0*/  NOP ;  /* 0x0000000000007918 */ /* 0x000fc00000000000 */
[----:B------:R-:W-:-:S00]  /*04b0*/  NOP ;  /* 0x0000000000007918 */ /* 0x000fc00000000000 */
[----:B------:R-:W-:-:S00]  /*04c0*/  NOP ;  /* 0x0000000000007918 */ /* 0x000fc00000000000 */
[----:B------:R-:W-:-:S00]  /*04d0*/  NOP ;  /* 0x0000000000007918 */ /* 0x000fc00000000000 */
[----:B------:R-:W-:-:S00]  /*04e0*/  NOP ;  /* 0x0000000000007918 */ /* 0x000fc00000000000 */
[----:B------:R-:W-:-:S00]  /*04f0*/  NOP ;  /* 0x0000000000007918 */ /* 0x000fc00000000000 */
.L_x_1:


//--------------------- .nv.global.init           --------------------------
	.section	.nv.global.init,"aw",@progbits
.nv.global.init:
	.type		_$_str,@object
	.size		_$_str,(_$_str_$_2 - _$_str)
_$_str:
        /*0000*/ 	.byte	0x5f, 0x5f, 0x43, 0x55, 0x44, 0x41, 0x5f, 0x46, 0x54, 0x5a, 0x00
	.type		_$_str_$_2,@object
	.size		_$_str_$_2,(.L_1 - _$_str_$_2)
_$_str_$_2:
        /*000b*/ 	.byte	0x5f, 0x5f, 0x43, 0x55, 0x44, 0x41, 0x5f, 0x50, 0x52, 0x45, 0x43, 0x5f, 0x53, 0x51, 0x52, 0x54
        /*001b*/ 	.byte	0x00
.L_1:


//--------------------- .nv.shared.triton_per_fused__weight_norm_interface_4 --------------------------
	.section	.nv.shared.triton_per_fused__weight_norm_interface_4,"aw",@nobits
	.sectionflags	@""
	.align	16
	.zero		1024


//--------------------- .nv.constant0.triton_per_fused__weight_norm_interface_4 --------------------------
	.section	.nv.constant0.triton_per_fused__weight_norm_interface_4,"a",@progbits
	.sectionflags	@""
	.align	4
.nv.constant0.triton_per_fused__weight_norm_interface_4:
	.zero		568
